	.headerflags	@"EF_CUDA_TEXMODE_UNIFIED EF_CUDA_64BIT_ADDRESS EF_CUDA_ACCELERATORS EF_CUDA_SM90 EF_CUDA_VIRTUAL_SM(EF_CUDA_SM90)"
	.elftype	@"ET_EXEC"


//--------------------- .nv.info                  --------------------------
	.section	.nv.info,"",@"SHT_CUDA_INFO"
	.align	4


	//----- nvinfo : EIATTR_REGCOUNT
	.align		4
        /*0000*/ 	.byte	0x04, 0x2f
        /*0002*/ 	.short	(.L_1 - .L_0)
	.align		4
.L_0:
        /*0004*/ 	.word	index@(triton_poi_fused__to_copy_6)
        /*0008*/ 	.word	0x00000009


	//----- nvinfo : EIATTR_MIN_STACK_SIZE
	.align		4
.L_1:
        /*000c*/ 	.byte	0x04, 0x12
        /*000e*/ 	.short	(.L_3 - .L_2)
	.align		4
.L_2:
        /*0010*/ 	.word	index@(triton_poi_fused__to_copy_6)
        /*0014*/ 	.word	0x00000000


	//----- nvinfo : EIATTR_FRAME_SIZE
	.align		4
.L_3:
        /*0018*/ 	.byte	0x04, 0x11
        /*001a*/ 	.short	(.L_5 - .L_4)
	.align		4
.L_4:
        /*001c*/ 	.word	index@(triton_poi_fused__to_copy_6)
        /*0020*/ 	.word	0x00000000


	//----- nvinfo : EIATTR_MIN_STACK_SIZE
	.align		4
.L_5:
        /*0024*/ 	.byte	0x04, 0x12
        /*0026*/ 	.short	(.L_7 - .L_6)
	.align		4
.L_6:
        /*0028*/ 	.word	index@(triton_poi_fused__to_copy_6)
        /*002c*/ 	.word	0x00000000
.L_7:


//--------------------- .nv.info.triton_poi_fused__to_copy_6 --------------------------
	.section	.nv.info.triton_poi_fused__to_copy_6,"",@"SHT_CUDA_INFO"
	.sectionflags	@""
	.align	4


	//----- nvinfo : EIATTR_CUDA_API_VERSION
	.align		4
        /*0000*/ 	.byte	0x04, 0x37
        /*0002*/ 	.short	(.L_9 - .L_8)
.L_8:
        /*0004*/ 	.word	0x0000007c


	//----- nvinfo : EIATTR_KPARAM_INFO
	.align		4
.L_9:
        /*0008*/ 	.byte	0x04, 0x17
        /*000a*/ 	.short	(.L_11 - .L_10)
.L_10:
        /*000c*/ 	.word	0x00000000
        /*0010*/ 	.short	0x0001
        /*0012*/ 	.short	0x0008
        /*0014*/ 	.byte	0x00, 0xf0, 0x11, 0x00


	//----- nvinfo : EIATTR_KPARAM_INFO
	.align		4
.L_11:
        /*0018*/ 	.byte	0x04, 0x17
        /*001a*/ 	.short	(.L_13 - .L_12)
.L_12:
        /*001c*/ 	.word	0x00000000
        /*0020*/ 	.short	0x0000
        /*0022*/ 	.short	0x0000
        /*0024*/ 	.byte	0x00, 0xf4, 0x21, 0x00


	//----- nvinfo : EIATTR_SPARSE_MMA_MASK
	.align		4
.L_13:
        /*0028*/ 	.byte	0x03, 0x50
        /*002a*/ 	.short	0x0000


	//----- nvinfo : EIATTR_MAXREG_COUNT
	.align		4
        /*002c*/ 	.byte	0x03, 0x1b
        /*002e*/ 	.short	0x00ff


	//----- nvinfo : EIATTR_EXIT_INSTR_OFFSETS
	.align		4
        /*0030*/ 	.byte	0x04, 0x1c
        /*0032*/ 	.short	(.L_15 - .L_14)


	//   ....[0]....
.L_14:
        /*0034*/ 	.word	0x000000e0


	//   ....[1]....
        /*0038*/ 	.word	0x00000110


	//----- nvinfo : EIATTR_REQNTID
	.align		4
.L_15:
        /*003c*/ 	.byte	0x04, 0x10
        /*003e*/ 	.short	(.L_17 - .L_16)
.L_16:
        /*0040*/ 	.word	0x00000020
        /*0044*/ 	.word	0x00000001
        /*0048*/ 	.word	0x00000001


	//----- nvinfo : EIATTR_CBANK_PARAM_SIZE
	.align		4
.L_17:
        /*004c*/ 	.byte	0x03, 0x19
        /*004e*/ 	.short	0x000c


	//----- nvinfo : EIATTR_PARAM_CBANK
	.align		4
        /*0050*/ 	.byte	0x04, 0x0a
        /*0052*/ 	.short	(.L_19 - .L_18)
	.align		4
.L_18:
        /*0054*/ 	.word	index@(.nv.constant0.triton_poi_fused__to_copy_6)
        /*0058*/ 	.short	0x0210
        /*005a*/ 	.short	0x000c


	//----- nvinfo : EIATTR_SW_WAR
	.align		4
.L_19:
        /*005c*/ 	.byte	0x04, 0x36
        /*005e*/ 	.short	(.L_21 - .L_20)
.L_20:
        /*0060*/ 	.word	0x00000008
.L_21:


//--------------------- .nv.callgraph             --------------------------
	.section	.nv.callgraph,"",@"SHT_CUDA_CALLGRAPH"
	.align	4
	.sectionentsize	8
	.align		4
        /*0000*/ 	.word	0x00000000
	.align		4
        /*0004*/ 	.word	0xffffffff
	.align		4
        /*0008*/ 	.word	0x00000000
	.align		4
        /*000c*/ 	.word	0xfffffffe
	.align		4
        /*0010*/ 	.word	0x00000000
	.align		4
        /*0014*/ 	.word	0xfffffffd
	.align		4
        /*0018*/ 	.word	0x00000000
	.align		4
        /*001c*/ 	.word	0xfffffffc


//--------------------- .text.triton_poi_fused__to_copy_6 --------------------------
	.section	.text.triton_poi_fused__to_copy_6,"ax",@progbits
	.align	128
        .global         triton_poi_fused__to_copy_6
        .type           triton_poi_fused__to_copy_6,@function
        .size           triton_poi_fused__to_copy_6,(.L_x_1 - triton_poi_fused__to_copy_6)
        .other          triton_poi_fused__to_copy_6,@"STO_CUDA_ENTRY STV_DEFAULT"
triton_poi_fused__to_copy_6:
.text.triton_poi_fused__to_copy_6:
[----:B------:R-:W0:Y:S02]  /*0000*/  LDC R1, c[0x0][0x28] ;  /* 0x00000a00ff017b82 */ /* 0x000e240000000800 */
[----:B------:R-:W1:Y:S01]  /*0010*/  S2R R6, SR_TID.X ;  /* 0x0000000000067919 */ /* 0x000e620000002100 */
[----:B------:R-:W2:Y:S01]  /*0020*/  LDC.64 R2, c[0x0][0x210] ;  /* 0x00008400ff027b82 */ /* 0x000ea20000000a00 */
[----:B------:R-:W3:Y:S01]  /*0030*/  S2R R5, SR_CTAID.X ;  /* 0x0000000000057919 */ /* 0x000ee20000002500 */
[C---:B-1----:R-:W-:Y:S02]  /*0040*/  LOP3.LUT R0, R6.reuse, 0xf, RZ, 0xc0, !PT ;  /* 0x0000000f06007812 */ /* 0x042fe400078ec0ff */
[----:B------:R-:W-:-:S03]  /*0050*/  LOP3.LUT P0, RZ, R6, 0x10, RZ, 0xc0, !PT ;  /* 0x0000001006ff7812 */ /* 0x000fc6000780c0ff */
[----:B---3--:R-:W-:-:S04]  /*0060*/  IMAD R5, R5, 0x10, R0 ;  /* 0x0000001005057824 */ /* 0x008fc800078e0200 */
[C---:B--2---:R-:W-:Y:S01]  /*0070*/  IMAD.WIDE R2, R5.reuse, 0x8, R2 ;  /* 0x0000000805027825 */ /* 0x044fe200078e0202 */
[----:B------:R-:W-:Y:S02]  /*0080*/  I2FP.F32.S32 R0, R5 ;  /* 0x0000000500007245 */ /* 0x000fe40000201400 */
[----:B------:R-:W-:-:S03]  /*0090*/  ISETP.LT.AND P0, PT, R5, 0x10, !P0 ;  /* 0x000000100500780c */ /* 0x000fc60004701270 */
[----:B------:R-:W-:-:S05]  /*00a0*/  FMUL R0, R0, 0.46666666865348815918 ;  /* 0x3eeeeeef00007820 */ /* 0x000fca0000400000 */
[----:B------:R-:W-:-:S04]  /*00b0*/  FMNMX R0, RZ, R0, !PT ;  /* 0x00000000ff007209 */ /* 0x000fc80007800000 */
[----:B------:R-:W1:Y:S02]  /*00c0*/  F2I.TRUNC.NTZ R4, R0 ;  /* 0x0000000000047305 */ /* 0x000e64000020f100 */
[----:B-1----:R-:W-:Y:S01]  /*00d0*/  SHF.R.S32.HI R5, RZ, 0x1f, R4 ;  /* 0x0000001fff057819 */ /* 0x002fe20000011404 */
[----:B------:R-:W-:Y:S06]  /*00e0*/  @!P0 EXIT ;  /* 0x000000000000894d */ /* 0x000fec0003800000 */
[----:B------:R-:W-:Y:S02]  /*00f0*/  ULDC.64 UR4, c[0x0][0x208] ;  /* 0x0000820000047ab9 */ /* 0x000fe40000000a00 */
[----:B------:R-:W-:Y:S01]  /*0100*/  STG.E.64 desc[UR4][R2.64], R4 ;  /* 0x0000000402007986 */ /* 0x000fe2000c101b04 */
[----:B------:R-:W-:Y:S05]  /*0110*/  EXIT ;  /* 0x000000000000794d */ /* 0x000fea0003800000 */
.L_x_0:
[----:B------:R-:W-:-:S00]  /*0120*/  BRA `(.L_x_0) ;  /* 0xfffffffc00fc7947 */ /* 0x000fc0000383ffff */
[----:B------:R-:W-:-:S00]  /*0130*/  NOP ;  /* 0x0000000000007918 */ /* 0x000fc00000000000 */
        /* <DEDUP_REMOVED lines=12> */
.L_x_1:


//--------------------- .nv.constant0.triton_poi_fused__to_copy_6 --------------------------
	.section	.nv.constant0.triton_poi_fused__to_copy_6,"a",@progbits
	.sectionflags	@""
	.align	4
.nv.constant0.triton_poi_fused__to_copy_6:
	.zero		540
